//
// Generated by NVIDIA NVVM Compiler
//
// Compiler Build ID: CL-36424714
// Cuda compilation tools, release 13.0, V13.0.88
// Based on NVVM 20.0.0
//

.version 9.0
.target sm_100
.address_size 64

	// .globl	_Z8do_stuffPfm

.visible .entry _Z8do_stuffPfm(
	.param .u64 .ptr .align 1 _Z8do_stuffPfm_param_0,
	.param .u64 _Z8do_stuffPfm_param_1
)
{
	.reg .pred 	%p<2>;
	.reg .b32 	%r<6>;
	.reg .b64 	%rd<7>;

	ld.param.u64 	%rd2, [_Z8do_stuffPfm_param_0];
	ld.param.u64 	%rd3, [_Z8do_stuffPfm_param_1];
	mov.u32 	%r1, %ntid.x;
	mov.u32 	%r2, %ctaid.x;
	mov.u32 	%r3, %tid.x;
	mad.lo.s32 	%r4, %r1, %r2, %r3;
	cvt.s64.s32 	%rd1, %r4;
	setp.le.u64 	%p1, %rd3, %rd1;
	@%p1 bra 	$L__BB0_2;
	cvta.to.global.u64 	%rd4, %rd2;
	shl.b64 	%rd5, %rd1, 2;
	add.s64 	%rd6, %rd4, %rd5;
	mov.b32 	%r5, 1095761920;
	st.global.u32 	[%rd6], %r5;
$L__BB0_2:
	ret;

}


// ===== COMPILED SASS (sm_100) =====

	.target	sm_100

	.elftype	@"ET_EXEC"


//--------------------- .note.nv.tkinfo           --------------------------
	.section	.note.nv.tkinfo,"",@"SHT_NOTE"
	.sectionflags	@"SHF_NOTE_NV_TKINFO"
	.tkinfo
        /*0018*/ 	.word	0x00000002
        /*0030*/ 	.string	""
        /*0030*/ 	.string	"ptxas"
        /*0030*/ 	.string	"Cuda compilation tools, release 13.0, V13.0.88"
        /*0030*/ 	.string	"Build cuda_13.0.r13.0/compiler.36424714_0"
        /*0030*/ 	.string	"-arch sm_100 -m 64 "



//--------------------- .note.nv.cuinfo           --------------------------
	.section	.note.nv.cuinfo,"",@"SHT_NOTE"
	.sectionflags	@"SHF_NOTE_NV_CUINFO"
        /*0018*/ 	.short	0x0002
        /*001a*/ 	.short	0x0064
        /*001c*/ 	.short	0x0082
	.zero		2


//--------------------- .nv.info                  --------------------------
	.section	.nv.info,"",@"SHT_CUDA_INFO"
	.align	4


	//----- nvinfo : EIATTR_REGCOUNT
	.align		4
        /*0000*/ 	.byte	0x04, 0x2f
        /*0002*/ 	.short	(.L_1 - .L_0)
	.align		4
.L_0:
        /*0004*/ 	.word	index@(_Z8do_stuffPfm)
        /*0008*/ 	.word	0x00000008


	//----- nvinfo : EIATTR_FRAME_SIZE
	.align		4
.L_1:
        /*000c*/ 	.byte	0x04, 0x11
        /*000e*/ 	.short	(.L_3 - .L_2)
	.align		4
.L_2:
        /*0010*/ 	.word	index@(_Z8do_stuffPfm)
        /*0014*/ 	.word	0x00000000


	//----- nvinfo : EIATTR_MIN_STACK_SIZE
	.align		4
.L_3:
        /*0018*/ 	.byte	0x04, 0x12
        /*001a*/ 	.short	(.L_5 - .L_4)
	.align		4
.L_4:
        /*001c*/ 	.word	index@(_Z8do_stuffPfm)
        /*0020*/ 	.word	0x00000000
.L_5:


//--------------------- .nv.compat                --------------------------
	.section	.nv.compat,"",@"SHT_CUDA_COMPAT_INFO"
	.align	4
        /*0000*/ 	.byte	0x02, 0x09, 0x00, 0x00, 0x02, 0x02, 0x01, 0x00, 0x02, 0x05, 0x05, 0x00, 0x03, 0x07, 0x01, 0x01
        /*0010*/ 	.byte	0x02, 0x03, 0x00, 0x00, 0x02, 0x06, 0x01, 0x00, 0x04, 0x0b, 0x08, 0x00, 0x09, 0x00, 0x00, 0x00
        /*0020*/ 	.byte	0x00, 0x00, 0x00, 0x00


//--------------------- .nv.info._Z8do_stuffPfm   --------------------------
	.section	.nv.info._Z8do_stuffPfm,"",@"SHT_CUDA_INFO"
	.sectionflags	@""
	.align	4


	//----- nvinfo : EIATTR_CUDA_API_VERSION
	.align		4
        /*0000*/ 	.byte	0x04, 0x37
        /*0002*/ 	.short	(.L_7 - .L_6)
.L_6:
        /*0004*/ 	.word	0x00000082


	//----- nvinfo : EIATTR_KPARAM_INFO
	.align		4
.L_7:
        /*0008*/ 	.byte	0x04, 0x17
        /*000a*/ 	.short	(.L_9 - .L_8)
.L_8:
        /*000c*/ 	.word	0x00000000
        /*0010*/ 	.short	0x0001
        /*0012*/ 	.short	0x0008
        /*0014*/ 	.byte	0x00, 0xf0, 0x21, 0x00


	//----- nvinfo : EIATTR_KPARAM_INFO
	.align		4
.L_9:
        /*0018*/ 	.byte	0x04, 0x17
        /*001a*/ 	.short	(.L_11 - .L_10)
.L_10:
        /*001c*/ 	.word	0x00000000
        /*0020*/ 	.short	0x0000
        /*0022*/ 	.short	0x0000
        /*0024*/ 	.byte	0x00, 0xf5, 0x21, 0x00


	//----- nvinfo : EIATTR_SPARSE_MMA_MASK
	.align		4
.L_11:
        /*0028*/ 	.byte	0x03, 0x50
        /*002a*/ 	.short	0x0000


	//----- nvinfo : EIATTR_MAXREG_COUNT
	.align		4
        /*002c*/ 	.byte	0x03, 0x1b
        /*002e*/ 	.short	0x00ff


	//----- nvinfo : EIATTR_MERCURY_ISA_VERSION
	.align		4
        /*0030*/ 	.byte	0x03, 0x5f
        /*0032*/ 	.short	0x0101


	//----- nvinfo : EIATTR_VRC_CTA_INIT_COUNT
	.align		4
        /*0034*/ 	.byte	0x02, 0x4a
	.zero		1
	.zero		1


	//----- nvinfo : EIATTR_EXIT_INSTR_OFFSETS
	.align		4
        /*0038*/ 	.byte	0x04, 0x1c
        /*003a*/ 	.short	(.L_13 - .L_12)


	//   ....[0]....
.L_12:
        /*003c*/ 	.word	0x00000090


	//   ....[1]....
        /*0040*/ 	.word	0x00000100


	//----- nvinfo : EIATTR_CBANK_PARAM_SIZE
	.align		4
.L_13:
        /*0044*/ 	.byte	0x03, 0x19
        /*0046*/ 	.short	0x0010


	//----- nvinfo : EIATTR_PARAM_CBANK
	.align		4
        /*0048*/ 	.byte	0x04, 0x0a
        /*004a*/ 	.short	(.L_15 - .L_14)
	.align		4
.L_14:
        /*004c*/ 	.word	index@(.nv.constant0._Z8do_stuffPfm)
        /*0050*/ 	.short	0x0380
        /*0052*/ 	.short	0x0010


	//----- nvinfo : EIATTR_SW_WAR
	.align		4
.L_15:
        /*0054*/ 	.byte	0x04, 0x36
        /*0056*/ 	.short	(.L_17 - .L_16)
.L_16:
        /*0058*/ 	.word	0x00000008
.L_17:


//--------------------- .nv.callgraph             --------------------------
	.section	.nv.callgraph,"",@"SHT_CUDA_CALLGRAPH"
	.align	4
	.sectionentsize	8
	.align		4
        /*0000*/ 	.word	0x00000000
	.align		4
        /*0004*/ 	.word	0xffffffff
	.align		4
        /*0008*/ 	.word	0x00000000
	.align		4
        /*000c*/ 	.word	0xfffffffe
	.align		4
        /*0010*/ 	.word	0x00000000
	.align		4
        /*0014*/ 	.word	0xfffffffd
	.align		4
        /*0018*/ 	.word	0x00000000
	.align		4
        /*001c*/ 	.word	0xfffffffc


//--------------------- .text._Z8do_stuffPfm      --------------------------
	.section	.text._Z8do_stuffPfm,"ax",@progbits
	.align	128
        .global         _Z8do_stuffPfm
        .type           _Z8do_stuffPfm,@function
        .size           _Z8do_stuffPfm,(.L_x_1 - _Z8do_stuffPfm)
        .other          _Z8do_stuffPfm,@"STO_CUDA_ENTRY STV_DEFAULT"
_Z8do_stuffPfm:
.text._Z8do_stuffPfm:
[----:B------:R-:W-:Y:S01]  /*0000*/  LDC R1, c[0x0][0x37c] ;  /* 0x0000df00ff017b82 */ /* 0x000fe20000000800 */
[----:B------:R-:W0:Y:S01]  /*0010*/  S2R R0, SR_CTAID.X ;  /* 0x0000000000007919 */ /* 0x000e220000002500 */
[----:B------:R-:W0:Y:S01]  /*0020*/  LDCU UR4, c[0x0][0x360] ;  /* 0x00006c00ff0477ac */ /* 0x000e220008000800 */
[----:B------:R-:W0:Y:S01]  /*0030*/  S2R R3, SR_TID.X ;  /* 0x0000000000037919 */ /* 0x000e220000002100 */
[----:B------:R-:W1:Y:S01]  /*0040*/  LDCU.64 UR6, c[0x0][0x388] ;  /* 0x00007100ff0677ac */ /* 0x000e620008000a00 */
[----:B0-----:R-:W-:-:S05]  /*0050*/  IMAD R0, R0, UR4, R3 ;  /* 0x0000000400007c24 */ /* 0x001fca000f8e0203 */
[----:B-1----:R-:W-:Y:S02]  /*0060*/  ISETP.GE.U32.AND P0, PT, R0, UR6, PT ;  /* 0x0000000600007c0c */ /* 0x002fe4000bf06070 */
[----:B------:R-:W-:-:S04]  /*0070*/  SHF.R.S32.HI R3, RZ, 0x1f, R0 ;  /* 0x0000001fff037819 */ /* 0x000fc80000011400 */
[----:B------:R-:W-:-:S13]  /*0080*/  ISETP.GE.U32.AND.EX P0, PT, R3, UR7, PT, P0 ;  /* 0x0000000703007c0c */ /* 0x000fda000bf06100 */
[----:B------:R-:W-:Y:S05]  /*0090*/  @P0 EXIT ;  /* 0x000000000000094d */ /* 0x000fea0003800000 */
[----:B------:R-:W0:Y:S01]  /*00a0*/  LDCU.64 UR6, c[0x0][0x380] ;  /* 0x00007000ff0677ac */ /* 0x000e220008000a00 */
[----:B------:R-:W-:Y:S01]  /*00b0*/  IMAD.MOV.U32 R5, RZ, RZ, 0x41500000 ;  /* 0x41500000ff057424 */ /* 0x000fe200078e00ff */
[----:B------:R-:W1:Y:S01]  /*00c0*/  LDCU.64 UR4, c[0x0][0x358] ;  /* 0x00006b00ff0477ac */ /* 0x000e620008000a00 */
[----:B0-----:R-:W-:-:S04]  /*00d0*/  LEA R2, P0, R0, UR6, 0x2 ;  /* 0x0000000600027c11 */ /* 0x001fc8000f8010ff */
[----:B------:R-:W-:-:S05]  /*00e0*/  LEA.HI.X R3, R0, UR7, R3, 0x2, P0 ;  /* 0x0000000700037c11 */ /* 0x000fca00080f1403 */
[----:B-1----:R-:W-:Y:S01]  /*00f0*/  STG.E desc[UR4][R2.64], R5 ;  /* 0x0000000502007986 */ /* 0x002fe2000c101904 */
[----:B------:R-:W-:Y:S05]  /*0100*/  EXIT ;  /* 0x000000000000794d */ /* 0x000fea0003800000 */
.L_x_0:
[----:B------:R-:W-:-:S00]  /*0110*/  BRA `(.L_x_0) ;  /* 0xfffffffc00fc7947 */ /* 0x000fc0000383ffff */
[----:B------:R-:W-:-:S00]  /*0120*/  NOP ;  /* 0x0000000000007918 */ /* 0x000fc00000000000 */
        /* <DEDUP_REMOVED lines=13> */
.L_x_1:


//--------------------- .nv.shared.reserved.0     --------------------------
	.section	.nv.shared.reserved.0,"aw",@nobits
	.weak		__nv_reservedSMEM_offset_0_alias
	.size		__nv_reservedSMEM_offset_0_alias, 0, 64
	.other		__nv_reservedSMEM_offset_0_alias,@"STO_CUDA_RESERVED_SHARED STV_DEFAULT"
__nv_reservedSMEM_offset_0_alias:
	.zero		0
	.zero		64


//--------------------- .nv.constant0._Z8do_stuffPfm --------------------------
	.section	.nv.constant0._Z8do_stuffPfm,"a",@progbits
	.sectionflags	@""
	.align	4
.nv.constant0._Z8do_stuffPfm:
	.zero		912


//--------------------- SYMBOLS --------------------------

	.type		.nv.reservedSmem.offset0,@object
	.size		.nv.reservedSmem.offset0,0x4
